//
// Generated by NVIDIA NVVM Compiler
//
// Compiler Build ID: CL-36424714
// Cuda compilation tools, release 13.0, V13.0.88
// Based on NVVM 20.0.0
//

.version 9.0
.target sm_100
.address_size 64

	// .globl	_Z20singlethread_stencilPiS_i
// _ZZ32multiplethreads_stencil_perblockPiS_iE4temp has been demoted

.visible .entry _Z20singlethread_stencilPiS_i(
	.param .u64 .ptr .align 1 _Z20singlethread_stencilPiS_i_param_0,
	.param .u64 .ptr .align 1 _Z20singlethread_stencilPiS_i_param_1,
	.param .u32 _Z20singlethread_stencilPiS_i_param_2
)
{
	.reg .pred 	%p<10>;
	.reg .b32 	%r<121>;
	.reg .b64 	%rd<20>;

	ld.param.u64 	%rd9, [_Z20singlethread_stencilPiS_i_param_0];
	ld.param.u64 	%rd10, [_Z20singlethread_stencilPiS_i_param_1];
	ld.param.u32 	%r9, [_Z20singlethread_stencilPiS_i_param_2];
	cvta.to.global.u64 	%rd1, %rd10;
	cvta.to.global.u64 	%rd2, %rd9;
	mov.u32 	%r10, %tid.x;
	setp.ne.s32 	%p1, %r10, 0;
	setp.lt.s32 	%p2, %r9, 1;
	or.pred  	%p3, %p1, %p2;
	@%p3 bra 	$L__BB0_9;
	and.b32  	%r1, %r9, 3;
	setp.lt.u32 	%p4, %r9, 4;
	mov.b32 	%r120, 0;
	@%p4 bra 	$L__BB0_4;
	and.b32  	%r120, %r9, 2147483644;
	neg.s32 	%r118, %r120;
	add.s64 	%rd19, %rd1, 8;
	add.s64 	%rd18, %rd2, 20;
$L__BB0_3:
	.pragma "nounroll";
	ld.global.u32 	%r12, [%rd19+-8];
	ld.global.u32 	%r13, [%rd18+-20];
	add.s32 	%r14, %r12, %r13;
	st.global.u32 	[%rd19+-8], %r14;
	ld.global.u32 	%r15, [%rd18+-16];
	add.s32 	%r16, %r14, %r15;
	st.global.u32 	[%rd19+-8], %r16;
	ld.global.u32 	%r17, [%rd18+-12];
	add.s32 	%r18, %r16, %r17;
	st.global.u32 	[%rd19+-8], %r18;
	ld.global.u32 	%r19, [%rd18+-8];
	add.s32 	%r20, %r18, %r19;
	st.global.u32 	[%rd19+-8], %r20;
	ld.global.u32 	%r21, [%rd18+-4];
	add.s32 	%r22, %r20, %r21;
	st.global.u32 	[%rd19+-8], %r22;
	ld.global.u32 	%r23, [%rd18];
	add.s32 	%r24, %r22, %r23;
	st.global.u32 	[%rd19+-8], %r24;
	ld.global.u32 	%r25, [%rd18+4];
	add.s32 	%r26, %r24, %r25;
	st.global.u32 	[%rd19+-8], %r26;
	ld.global.u32 	%r27, [%rd19+-4];
	ld.global.u32 	%r28, [%rd18+-16];
	add.s32 	%r29, %r27, %r28;
	st.global.u32 	[%rd19+-4], %r29;
	ld.global.u32 	%r30, [%rd18+-12];
	add.s32 	%r31, %r29, %r30;
	st.global.u32 	[%rd19+-4], %r31;
	ld.global.u32 	%r32, [%rd18+-8];
	add.s32 	%r33, %r31, %r32;
	st.global.u32 	[%rd19+-4], %r33;
	ld.global.u32 	%r34, [%rd18+-4];
	add.s32 	%r35, %r33, %r34;
	st.global.u32 	[%rd19+-4], %r35;
	ld.global.u32 	%r36, [%rd18];
	add.s32 	%r37, %r35, %r36;
	st.global.u32 	[%rd19+-4], %r37;
	ld.global.u32 	%r38, [%rd18+4];
	add.s32 	%r39, %r37, %r38;
	st.global.u32 	[%rd19+-4], %r39;
	ld.global.u32 	%r40, [%rd18+8];
	add.s32 	%r41, %r39, %r40;
	st.global.u32 	[%rd19+-4], %r41;
	ld.global.u32 	%r42, [%rd19];
	ld.global.u32 	%r43, [%rd18+-12];
	add.s32 	%r44, %r42, %r43;
	st.global.u32 	[%rd19], %r44;
	ld.global.u32 	%r45, [%rd18+-8];
	add.s32 	%r46, %r44, %r45;
	st.global.u32 	[%rd19], %r46;
	ld.global.u32 	%r47, [%rd18+-4];
	add.s32 	%r48, %r46, %r47;
	st.global.u32 	[%rd19], %r48;
	ld.global.u32 	%r49, [%rd18];
	add.s32 	%r50, %r48, %r49;
	st.global.u32 	[%rd19], %r50;
	ld.global.u32 	%r51, [%rd18+4];
	add.s32 	%r52, %r50, %r51;
	st.global.u32 	[%rd19], %r52;
	ld.global.u32 	%r53, [%rd18+8];
	add.s32 	%r54, %r52, %r53;
	st.global.u32 	[%rd19], %r54;
	ld.global.u32 	%r55, [%rd18+12];
	add.s32 	%r56, %r54, %r55;
	st.global.u32 	[%rd19], %r56;
	ld.global.u32 	%r57, [%rd19+4];
	ld.global.u32 	%r58, [%rd18+-8];
	add.s32 	%r59, %r57, %r58;
	st.global.u32 	[%rd19+4], %r59;
	ld.global.u32 	%r60, [%rd18+-4];
	add.s32 	%r61, %r59, %r60;
	st.global.u32 	[%rd19+4], %r61;
	ld.global.u32 	%r62, [%rd18];
	add.s32 	%r63, %r61, %r62;
	st.global.u32 	[%rd19+4], %r63;
	ld.global.u32 	%r64, [%rd18+4];
	add.s32 	%r65, %r63, %r64;
	st.global.u32 	[%rd19+4], %r65;
	ld.global.u32 	%r66, [%rd18+8];
	add.s32 	%r67, %r65, %r66;
	st.global.u32 	[%rd19+4], %r67;
	ld.global.u32 	%r68, [%rd18+12];
	add.s32 	%r69, %r67, %r68;
	st.global.u32 	[%rd19+4], %r69;
	add.s64 	%rd7, %rd18, 16;
	ld.global.u32 	%r70, [%rd18+16];
	add.s32 	%r71, %r69, %r70;
	st.global.u32 	[%rd19+4], %r71;
	add.s32 	%r118, %r118, 4;
	add.s64 	%rd19, %rd19, 16;
	setp.ne.s32 	%p5, %r118, 0;
	mov.u64 	%rd18, %rd7;
	@%p5 bra 	$L__BB0_3;
$L__BB0_4:
	setp.eq.s32 	%p6, %r1, 0;
	@%p6 bra 	$L__BB0_9;
	setp.eq.s32 	%p7, %r1, 1;
	@%p7 bra 	$L__BB0_7;
	mul.wide.u32 	%rd11, %r120, 4;
	add.s64 	%rd12, %rd1, %rd11;
	ld.global.u32 	%r72, [%rd12];
	add.s64 	%rd13, %rd2, %rd11;
	ld.global.u32 	%r73, [%rd13];
	add.s32 	%r74, %r72, %r73;
	st.global.u32 	[%rd12], %r74;
	ld.global.u32 	%r75, [%rd13+4];
	add.s32 	%r76, %r74, %r75;
	st.global.u32 	[%rd12], %r76;
	add.s32 	%r120, %r120, 2;
	ld.global.u32 	%r77, [%rd13+8];
	add.s32 	%r78, %r76, %r77;
	st.global.u32 	[%rd12], %r78;
	ld.global.u32 	%r79, [%rd13+12];
	add.s32 	%r80, %r78, %r79;
	st.global.u32 	[%rd12], %r80;
	ld.global.u32 	%r81, [%rd13+16];
	add.s32 	%r82, %r80, %r81;
	st.global.u32 	[%rd12], %r82;
	ld.global.u32 	%r83, [%rd13+20];
	add.s32 	%r84, %r82, %r83;
	st.global.u32 	[%rd12], %r84;
	ld.global.u32 	%r85, [%rd13+24];
	add.s32 	%r86, %r84, %r85;
	st.global.u32 	[%rd12], %r86;
	ld.global.u32 	%r87, [%rd12+4];
	ld.global.u32 	%r88, [%rd13+4];
	add.s32 	%r89, %r87, %r88;
	st.global.u32 	[%rd12+4], %r89;
	ld.global.u32 	%r90, [%rd13+8];
	add.s32 	%r91, %r89, %r90;
	st.global.u32 	[%rd12+4], %r91;
	ld.global.u32 	%r92, [%rd13+12];
	add.s32 	%r93, %r91, %r92;
	st.global.u32 	[%rd12+4], %r93;
	ld.global.u32 	%r94, [%rd13+16];
	add.s32 	%r95, %r93, %r94;
	st.global.u32 	[%rd12+4], %r95;
	ld.global.u32 	%r96, [%rd13+20];
	add.s32 	%r97, %r95, %r96;
	st.global.u32 	[%rd12+4], %r97;
	ld.global.u32 	%r98, [%rd13+24];
	add.s32 	%r99, %r97, %r98;
	st.global.u32 	[%rd12+4], %r99;
	ld.global.u32 	%r100, [%rd13+28];
	add.s32 	%r101, %r99, %r100;
	st.global.u32 	[%rd12+4], %r101;
$L__BB0_7:
	and.b32  	%r102, %r9, 1;
	setp.eq.b32 	%p8, %r102, 1;
	not.pred 	%p9, %p8;
	@%p9 bra 	$L__BB0_9;
	mul.wide.u32 	%rd14, %r120, 4;
	add.s64 	%rd15, %rd1, %rd14;
	ld.global.u32 	%r103, [%rd15];
	mul.wide.s32 	%rd16, %r120, 4;
	add.s64 	%rd17, %rd2, %rd16;
	ld.global.u32 	%r104, [%rd17];
	add.s32 	%r105, %r103, %r104;
	st.global.u32 	[%rd15], %r105;
	ld.global.u32 	%r106, [%rd17+4];
	add.s32 	%r107, %r105, %r106;
	st.global.u32 	[%rd15], %r107;
	ld.global.u32 	%r108, [%rd17+8];
	add.s32 	%r109, %r107, %r108;
	st.global.u32 	[%rd15], %r109;
	ld.global.u32 	%r110, [%rd17+12];
	add.s32 	%r111, %r109, %r110;
	st.global.u32 	[%rd15], %r111;
	ld.global.u32 	%r112, [%rd17+16];
	add.s32 	%r113, %r111, %r112;
	st.global.u32 	[%rd15], %r113;
	ld.global.u32 	%r114, [%rd17+20];
	add.s32 	%r115, %r113, %r114;
	st.global.u32 	[%rd15], %r115;
	ld.global.u32 	%r116, [%rd17+24];
	add.s32 	%r117, %r115, %r116;
	st.global.u32 	[%rd15], %r117;
$L__BB0_9:
	ret;

}
	// .globl	_Z23multiplethreads_stencilPiS_i
.visible .entry _Z23multiplethreads_stencilPiS_i(
	.param .u64 .ptr .align 1 _Z23multiplethreads_stencilPiS_i_param_0,
	.param .u64 .ptr .align 1 _Z23multiplethreads_stencilPiS_i_param_1,
	.param .u32 _Z23multiplethreads_stencilPiS_i_param_2
)
{
	.reg .pred 	%p<2>;
	.reg .b32 	%r<19>;
	.reg .b64 	%rd<8>;

	ld.param.u64 	%rd1, [_Z23multiplethreads_stencilPiS_i_param_0];
	ld.param.u64 	%rd2, [_Z23multiplethreads_stencilPiS_i_param_1];
	ld.param.u32 	%r2, [_Z23multiplethreads_stencilPiS_i_param_2];
	mov.u32 	%r3, %ctaid.x;
	shl.b32 	%r4, %r3, 10;
	mov.u32 	%r5, %tid.x;
	or.b32  	%r1, %r4, %r5;
	setp.ge.s32 	%p1, %r1, %r2;
	@%p1 bra 	$L__BB1_2;
	cvta.to.global.u64 	%rd3, %rd2;
	cvta.to.global.u64 	%rd4, %rd1;
	mul.wide.s32 	%rd5, %r1, 4;
	add.s64 	%rd6, %rd4, %rd5;
	ld.global.u32 	%r6, [%rd6];
	ld.global.u32 	%r7, [%rd6+4];
	add.s32 	%r8, %r7, %r6;
	ld.global.u32 	%r9, [%rd6+8];
	add.s32 	%r10, %r9, %r8;
	ld.global.u32 	%r11, [%rd6+12];
	add.s32 	%r12, %r11, %r10;
	ld.global.u32 	%r13, [%rd6+16];
	add.s32 	%r14, %r13, %r12;
	ld.global.u32 	%r15, [%rd6+20];
	add.s32 	%r16, %r15, %r14;
	ld.global.u32 	%r17, [%rd6+24];
	add.s32 	%r18, %r17, %r16;
	add.s64 	%rd7, %rd3, %rd5;
	st.global.u32 	[%rd7], %r18;
$L__BB1_2:
	ret;

}
	// .globl	_Z32multiplethreads_stencil_perblockPiS_i
.visible .entry _Z32multiplethreads_stencil_perblockPiS_i(
	.param .u64 .ptr .align 1 _Z32multiplethreads_stencil_perblockPiS_i_param_0,
	.param .u64 .ptr .align 1 _Z32multiplethreads_stencil_perblockPiS_i_param_1,
	.param .u32 _Z32multiplethreads_stencil_perblockPiS_i_param_2
)
{
	.reg .pred 	%p<3>;
	.reg .b32 	%r<14>;
	.reg .b64 	%rd<9>;
	// demoted variable
	.shared .align 4 .b8 _ZZ32multiplethreads_stencil_perblockPiS_iE4temp[4120];
	ld.param.u64 	%rd2, [_Z32multiplethreads_stencil_perblockPiS_i_param_0];
	ld.param.u64 	%rd3, [_Z32multiplethreads_stencil_perblockPiS_i_param_1];
	ld.param.u32 	%r4, [_Z32multiplethreads_stencil_perblockPiS_i_param_2];
	mov.u32 	%r5, %ctaid.x;
	shl.b32 	%r6, %r5, 10;
	mov.u32 	%r1, %tid.x;
	or.b32  	%r2, %r6, %r1;
	setp.ge.s32 	%p1, %r2, %r4;
	@%p1 bra 	$L__BB2_4;
	cvta.to.global.u64 	%rd4, %rd2;
	mul.wide.s32 	%rd5, %r2, 4;
	add.s64 	%rd1, %rd4, %rd5;
	ld.global.u32 	%r7, [%rd1+12];
	shl.b32 	%r8, %r1, 2;
	mov.u32 	%r9, _ZZ32multiplethreads_stencil_perblockPiS_iE4temp;
	add.s32 	%r3, %r9, %r8;
	st.shared.u32 	[%r3+12], %r7;
	setp.gt.u32 	%p2, %r1, 2;
	@%p2 bra 	$L__BB2_3;
	ld.global.u32 	%r10, [%rd1];
	st.shared.u32 	[%r3], %r10;
	ld.global.u32 	%r11, [%rd1+4096];
	st.shared.u32 	[%r3+4108], %r11;
$L__BB2_3:
	bar.sync 	0;
	ld.shared.u32 	%r12, [%r3+24];
	mul.lo.s32 	%r13, %r12, 7;
	cvta.to.global.u64 	%rd6, %rd3;
	add.s64 	%rd8, %rd6, %rd5;
	st.global.u32 	[%rd8], %r13;
$L__BB2_4:
	ret;

}


// ===== COMPILED SASS (sm_100) =====

	.target	sm_100

	.elftype	@"ET_EXEC"


//--------------------- .note.nv.tkinfo           --------------------------
	.section	.note.nv.tkinfo,"",@"SHT_NOTE"
	.sectionflags	@"SHF_NOTE_NV_TKINFO"
	.tkinfo
        /*0018*/ 	.word	0x00000002
        /*0030*/ 	.string	""
        /*0030*/ 	.string	"ptxas"
        /*0030*/ 	.string	"Cuda compilation tools, release 13.0, V13.0.88"
        /*0030*/ 	.string	"Build cuda_13.0.r13.0/compiler.36424714_0"
        /*0030*/ 	.string	"-arch sm_100 -m 64 "



//--------------------- .note.nv.cuinfo           --------------------------
	.section	.note.nv.cuinfo,"",@"SHT_NOTE"
	.sectionflags	@"SHF_NOTE_NV_CUINFO"
        /*0018*/ 	.short	0x0002
        /*001a*/ 	.short	0x0064
        /*001c*/ 	.short	0x0082
	.zero		2


//--------------------- .nv.info                  --------------------------
	.section	.nv.info,"",@"SHT_CUDA_INFO"
	.align	4


	//----- nvinfo : EIATTR_REGCOUNT
	.align		4
        /*0000*/ 	.byte	0x04, 0x2f
        /*0002*/ 	.short	(.L_1 - .L_0)
	.align		4
.L_0:
        /*0004*/ 	.word	index@(_Z20singlethread_stencilPiS_i)
        /*0008*/ 	.word	0x00000012


	//----- nvinfo : EIATTR_FRAME_SIZE
	.align		4
.L_1:
        /*000c*/ 	.byte	0x04, 0x11
        /*000e*/ 	.short	(.L_3 - .L_2)
	.align		4
.L_2:
        /*0010*/ 	.word	index@(_Z20singlethread_stencilPiS_i)
        /*0014*/ 	.word	0x00000000


	//----- nvinfo : EIATTR_REGCOUNT
	.align		4
.L_3:
        /*0018*/ 	.byte	0x04, 0x2f
        /*001a*/ 	.short	(.L_5 - .L_4)
	.align		4
.L_4:
        /*001c*/ 	.word	index@(_Z23multiplethreads_stencilPiS_i)
        /*0020*/ 	.word	0x00000010


	//----- nvinfo : EIATTR_FRAME_SIZE
	.align		4
.L_5:
        /*0024*/ 	.byte	0x04, 0x11
        /*0026*/ 	.short	(.L_7 - .L_6)
	.align		4
.L_6:
        /*0028*/ 	.word	index@(_Z23multiplethreads_stencilPiS_i)
        /*002c*/ 	.word	0x00000000


	//----- nvinfo : EIATTR_REGCOUNT
	.align		4
.L_7:
        /*0030*/ 	.byte	0x04, 0x2f
        /*0032*/ 	.short	(.L_9 - .L_8)
	.align		4
.L_8:
        /*0034*/ 	.word	index@(_Z32multiplethreads_stencil_perblockPiS_i)
        /*0038*/ 	.word	0x0000000d


	//----- nvinfo : EIATTR_FRAME_SIZE
	.align		4
.L_9:
        /*003c*/ 	.byte	0x04, 0x11
        /*003e*/ 	.short	(.L_11 - .L_10)
	.align		4
.L_10:
        /*0040*/ 	.word	index@(_Z32multiplethreads_stencil_perblockPiS_i)
        /*0044*/ 	.word	0x00000000


	//----- nvinfo : EIATTR_MIN_STACK_SIZE
	.align		4
.L_11:
        /*0048*/ 	.byte	0x04, 0x12
        /*004a*/ 	.short	(.L_13 - .L_12)
	.align		4
.L_12:
        /*004c*/ 	.word	index@(_Z32multiplethreads_stencil_perblockPiS_i)
        /*0050*/ 	.word	0x00000000


	//----- nvinfo : EIATTR_MIN_STACK_SIZE
	.align		4
.L_13:
        /*0054*/ 	.byte	0x04, 0x12
        /*0056*/ 	.short	(.L_15 - .L_14)
	.align		4
.L_14:
        /*0058*/ 	.word	index@(_Z23multiplethreads_stencilPiS_i)
        /*005c*/ 	.word	0x00000000


	//----- nvinfo : EIATTR_MIN_STACK_SIZE
	.align		4
.L_15:
        /*0060*/ 	.byte	0x04, 0x12
        /*0062*/ 	.short	(.L_17 - .L_16)
	.align		4
.L_16:
        /*0064*/ 	.word	index@(_Z20singlethread_stencilPiS_i)
        /*0068*/ 	.word	0x00000000
.L_17:


//--------------------- .nv.compat                --------------------------
	.section	.nv.compat,"",@"SHT_CUDA_COMPAT_INFO"
	.align	4
        /*0000*/ 	.byte	0x02, 0x09, 0x00, 0x00, 0x02, 0x02, 0x01, 0x00, 0x02, 0x05, 0x05, 0x00, 0x03, 0x07, 0x01, 0x01
        /*0010*/ 	.byte	0x02, 0x03, 0x00, 0x00, 0x02, 0x06, 0x01, 0x00, 0x04, 0x0b, 0x08, 0x00, 0x09, 0x00, 0x00, 0x00
        /*0020*/ 	.byte	0x00, 0x00, 0x00, 0x00


//--------------------- .nv.info._Z32multiplethreads_stencil_perblockPiS_i --------------------------
	.section	.nv.info._Z32multiplethreads_stencil_perblockPiS_i,"",@"SHT_CUDA_INFO"
	.sectionflags	@""
	.align	4


	//----- nvinfo : EIATTR_CUDA_API_VERSION
	.align		4
        /*0000*/ 	.byte	0x04, 0x37
        /*0002*/ 	.short	(.L_19 - .L_18)
.L_18:
        /*0004*/ 	.word	0x00000082


	//----- nvinfo : EIATTR_KPARAM_INFO
	.align		4
.L_19:
        /*0008*/ 	.byte	0x04, 0x17
        /*000a*/ 	.short	(.L_21 - .L_20)
.L_20:
        /*000c*/ 	.word	0x00000000
        /*0010*/ 	.short	0x0002
        /*0012*/ 	.short	0x0010
        /*0014*/ 	.byte	0x00, 0xf0, 0x11, 0x00


	//----- nvinfo : EIATTR_KPARAM_INFO
	.align		4
.L_21:
        /*0018*/ 	.byte	0x04, 0x17
        /*001a*/ 	.short	(.L_23 - .L_22)
.L_22:
        /*001c*/ 	.word	0x00000000
        /*0020*/ 	.short	0x0001
        /*0022*/ 	.short	0x0008
        /*0024*/ 	.byte	0x00, 0xf5, 0x21, 0x00


	//----- nvinfo : EIATTR_KPARAM_INFO
	.align		4
.L_23:
        /*0028*/ 	.byte	0x04, 0x17
        /*002a*/ 	.short	(.L_25 - .L_24)
.L_24:
        /*002c*/ 	.word	0x00000000
        /*0030*/ 	.short	0x0000
        /*0032*/ 	.short	0x0000
        /*0034*/ 	.byte	0x00, 0xf5, 0x21, 0x00


	//----- nvinfo : EIATTR_SPARSE_MMA_MASK
	.align		4
.L_25:
        /*0038*/ 	.byte	0x03, 0x50
        /*003a*/ 	.short	0x0000


	//----- nvinfo : EIATTR_MAXREG_COUNT
	.align		4
        /*003c*/ 	.byte	0x03, 0x1b
        /*003e*/ 	.short	0x00ff


	//----- nvinfo : EIATTR_NUM_BARRIERS
	.align		4
        /*0040*/ 	.byte	0x02, 0x4c
        /*0042*/ 	.byte	0x01
	.zero		1


	//----- nvinfo : EIATTR_MERCURY_ISA_VERSION
	.align		4
        /*0044*/ 	.byte	0x03, 0x5f
        /*0046*/ 	.short	0x0101


	//----- nvinfo : EIATTR_VRC_CTA_INIT_COUNT
	.align		4
        /*0048*/ 	.byte	0x02, 0x4a
	.zero		1
	.zero		1


	//----- nvinfo : EIATTR_EXIT_INSTR_OFFSETS
	.align		4
        /*004c*/ 	.byte	0x04, 0x1c
        /*004e*/ 	.short	(.L_27 - .L_26)


	//   ....[0]....
.L_26:
        /*0050*/ 	.word	0x00000070


	//   ....[1]....
        /*0054*/ 	.word	0x000001c0


	//----- nvinfo : EIATTR_CBANK_PARAM_SIZE
	.align		4
.L_27:
        /*0058*/ 	.byte	0x03, 0x19
        /*005a*/ 	.short	0x0014


	//----- nvinfo : EIATTR_PARAM_CBANK
	.align		4
        /*005c*/ 	.byte	0x04, 0x0a
        /*005e*/ 	.short	(.L_29 - .L_28)
	.align		4
.L_28:
        /*0060*/ 	.word	index@(.nv.constant0._Z32multiplethreads_stencil_perblockPiS_i)
        /*0064*/ 	.short	0x0380
        /*0066*/ 	.short	0x0014


	//----- nvinfo : EIATTR_SW_WAR
	.align		4
.L_29:
        /*0068*/ 	.byte	0x04, 0x36
        /*006a*/ 	.short	(.L_31 - .L_30)
.L_30:
        /*006c*/ 	.word	0x00000008
.L_31:


//--------------------- .nv.info._Z23multiplethreads_stencilPiS_i --------------------------
	.section	.nv.info._Z23multiplethreads_stencilPiS_i,"",@"SHT_CUDA_INFO"
	.sectionflags	@""
	.align	4


	//----- nvinfo : EIATTR_CUDA_API_VERSION
	.align		4
        /*0000*/ 	.byte	0x04, 0x37
        /*0002*/ 	.short	(.L_33 - .L_32)
.L_32:
        /*0004*/ 	.word	0x00000082


	//----- nvinfo : EIATTR_KPARAM_INFO
	.align		4
.L_33:
        /*0008*/ 	.byte	0x04, 0x17
        /*000a*/ 	.short	(.L_35 - .L_34)
.L_34:
        /*000c*/ 	.word	0x00000000
        /*0010*/ 	.short	0x0002
        /*0012*/ 	.short	0x0010
        /*0014*/ 	.byte	0x00, 0xf0, 0x11, 0x00


	//----- nvinfo : EIATTR_KPARAM_INFO
	.align		4
.L_35:
        /*0018*/ 	.byte	0x04, 0x17
        /*001a*/ 	.short	(.L_37 - .L_36)
.L_36:
        /*001c*/ 	.word	0x00000000
        /*0020*/ 	.short	0x0001
        /*0022*/ 	.short	0x0008
        /*0024*/ 	.byte	0x00, 0xf5, 0x21, 0x00


	//----- nvinfo : EIATTR_KPARAM_INFO
	.align		4
.L_37:
        /*0028*/ 	.byte	0x04, 0x17
        /*002a*/ 	.short	(.L_39 - .L_38)
.L_38:
        /*002c*/ 	.word	0x00000000
        /*0030*/ 	.short	0x0000
        /*0032*/ 	.short	0x0000
        /*0034*/ 	.byte	0x00, 0xf5, 0x21, 0x00


	//----- nvinfo : EIATTR_SPARSE_MMA_MASK
	.align		4
.L_39:
        /*0038*/ 	.byte	0x03, 0x50
        /*003a*/ 	.short	0x0000


	//----- nvinfo : EIATTR_MAXREG_COUNT
	.align		4
        /*003c*/ 	.byte	0x03, 0x1b
        /*003e*/ 	.short	0x00ff


	//----- nvinfo : EIATTR_MERCURY_ISA_VERSION
	.align		4
        /*0040*/ 	.byte	0x03, 0x5f
        /*0042*/ 	.short	0x0101


	//----- nvinfo : EIATTR_VRC_CTA_INIT_COUNT
	.align		4
        /*0044*/ 	.byte	0x02, 0x4a
	.zero		1
	.zero		1


	//----- nvinfo : EIATTR_EXIT_INSTR_OFFSETS
	.align		4
        /*0048*/ 	.byte	0x04, 0x1c
        /*004a*/ 	.short	(.L_41 - .L_40)


	//   ....[0]....
.L_40:
        /*004c*/ 	.word	0x00000070


	//   ....[1]....
        /*0050*/ 	.word	0x00000180


	//----- nvinfo : EIATTR_CBANK_PARAM_SIZE
	.align		4
.L_41:
        /*0054*/ 	.byte	0x03, 0x19
        /*0056*/ 	.short	0x0014


	//----- nvinfo : EIATTR_PARAM_CBANK
	.align		4
        /*0058*/ 	.byte	0x04, 0x0a
        /*005a*/ 	.short	(.L_43 - .L_42)
	.align		4
.L_42:
        /*005c*/ 	.word	index@(.nv.constant0._Z23multiplethreads_stencilPiS_i)
        /*0060*/ 	.short	0x0380
        /*0062*/ 	.short	0x0014


	//----- nvinfo : EIATTR_SW_WAR
	.align		4
.L_43:
        /*0064*/ 	.byte	0x04, 0x36
        /*0066*/ 	.short	(.L_45 - .L_44)
.L_44:
        /*0068*/ 	.word	0x00000008
.L_45:


//--------------------- .nv.info._Z20singlethread_stencilPiS_i --------------------------
	.section	.nv.info._Z20singlethread_stencilPiS_i,"",@"SHT_CUDA_INFO"
	.sectionflags	@""
	.align	4


	//----- nvinfo : EIATTR_CUDA_API_VERSION
	.align		4
        /*0000*/ 	.byte	0x04, 0x37
        /*0002*/ 	.short	(.L_47 - .L_46)
.L_46:
        /*0004*/ 	.word	0x00000082


	//----- nvinfo : EIATTR_KPARAM_INFO
	.align		4
.L_47:
        /*0008*/ 	.byte	0x04, 0x17
        /*000a*/ 	.short	(.L_49 - .L_48)
.L_48:
        /*000c*/ 	.word	0x00000000
        /*0010*/ 	.short	0x0002
        /*0012*/ 	.short	0x0010
        /*0014*/ 	.byte	0x00, 0xf0, 0x11, 0x00


	//----- nvinfo : EIATTR_KPARAM_INFO
	.align		4
.L_49:
        /*0018*/ 	.byte	0x04, 0x17
        /*001a*/ 	.short	(.L_51 - .L_50)
.L_50:
        /*001c*/ 	.word	0x00000000
        /*0020*/ 	.short	0x0001
        /*0022*/ 	.short	0x0008
        /*0024*/ 	.byte	0x00, 0xf5, 0x21, 0x00


	//----- nvinfo : EIATTR_KPARAM_INFO
	.align		4
.L_51:
        /*0028*/ 	.byte	0x04, 0x17
        /*002a*/ 	.short	(.L_53 - .L_52)
.L_52:
        /*002c*/ 	.word	0x00000000
        /*0030*/ 	.short	0x0000
        /*0032*/ 	.short	0x0000
        /*0034*/ 	.byte	0x00, 0xf5, 0x21, 0x00


	//----- nvinfo : EIATTR_SPARSE_MMA_MASK
	.align		4
.L_53:
        /*0038*/ 	.byte	0x03, 0x50
        /*003a*/ 	.short	0x0000


	//----- nvinfo : EIATTR_MAXREG_COUNT
	.align		4
        /*003c*/ 	.byte	0x03, 0x1b
        /*003e*/ 	.short	0x00ff


	//----- nvinfo : EIATTR_MERCURY_ISA_VERSION
	.align		4
        /*0040*/ 	.byte	0x03, 0x5f
        /*0042*/ 	.short	0x0101


	//----- nvinfo : EIATTR_VRC_CTA_INIT_COUNT
	.align		4
        /*0044*/ 	.byte	0x02, 0x4a
	.zero		1
	.zero		1


	//----- nvinfo : EIATTR_EXIT_INSTR_OFFSETS
	.align		4
        /*0048*/ 	.byte	0x04, 0x1c
        /*004a*/ 	.short	(.L_55 - .L_54)


	//   ....[0]....
.L_54:
        /*004c*/ 	.word	0x00000050


	//   ....[1]....
        /*0050*/ 	.word	0x000007a0


	//   ....[2]....
        /*0054*/ 	.word	0x00000b00


	//   ....[3]....
        /*0058*/ 	.word	0x00000cb0


	//----- nvinfo : EIATTR_CBANK_PARAM_SIZE
	.align		4
.L_55:
        /*005c*/ 	.byte	0x03, 0x19
        /*005e*/ 	.short	0x0014


	//----- nvinfo : EIATTR_PARAM_CBANK
	.align		4
        /*0060*/ 	.byte	0x04, 0x0a
        /*0062*/ 	.short	(.L_57 - .L_56)
	.align		4
.L_56:
        /*0064*/ 	.word	index@(.nv.constant0._Z20singlethread_stencilPiS_i)
        /*0068*/ 	.short	0x0380
        /*006a*/ 	.short	0x0014


	//----- nvinfo : EIATTR_SW_WAR
	.align		4
.L_57:
        /*006c*/ 	.byte	0x04, 0x36
        /*006e*/ 	.short	(.L_59 - .L_58)
.L_58:
        /*0070*/ 	.word	0x00000008
.L_59:


//--------------------- .nv.callgraph             --------------------------
	.section	.nv.callgraph,"",@"SHT_CUDA_CALLGRAPH"
	.align	4
	.sectionentsize	8
	.align		4
        /*0000*/ 	.word	0x00000000
	.align		4
        /*0004*/ 	.word	0xffffffff
	.align		4
        /*0008*/ 	.word	0x00000000
	.align		4
        /*000c*/ 	.word	0xfffffffe
	.align		4
        /*0010*/ 	.word	0x00000000
	.align		4
        /*0014*/ 	.word	0xfffffffd
	.align		4
        /*0018*/ 	.word	0x00000000
	.align		4
        /*001c*/ 	.word	0xfffffffc


//--------------------- .text._Z32multiplethreads_stencil_perblockPiS_i --------------------------
	.section	.text._Z32multiplethreads_stencil_perblockPiS_i,"ax",@progbits
	.align	128
        .global         _Z32multiplethreads_stencil_perblockPiS_i
        .type           _Z32multiplethreads_stencil_perblockPiS_i,@function
        .size           _Z32multiplethreads_stencil_perblockPiS_i,(.L_x_6 - _Z32multiplethreads_stencil_perblockPiS_i)
        .other          _Z32multiplethreads_stencil_perblockPiS_i,@"STO_CUDA_ENTRY STV_DEFAULT"
_Z32multiplethreads_stencil_perblockPiS_i:
.text._Z32multiplethreads_stencil_perblockPiS_i:
[----:B------:R-:W-:Y:S01]  /*0000*/  LDC R1, c[0x0][0x37c] ;  /* 0x0000df00ff017b82 */ /* 0x000fe20000000800 */
[----:B------:R-:W0:Y:S07]  /*0010*/  S2R R9, SR_TID.X ;  /* 0x0000000000097919 */ /* 0x000e2e0000002100 */
[----:B------:R-:W1:Y:S01]  /*0020*/  S2UR UR4, SR_CTAID.X ;  /* 0x00000000000479c3 */ /* 0x000e620000002500 */
[----:B------:R-:W2:Y:S01]  /*0030*/  LDCU UR5, c[0x0][0x390] ;  /* 0x00007200ff0577ac */ /* 0x000ea20008000800 */
[----:B-1----:R-:W-:-:S06]  /*0040*/  USHF.L.U32 UR4, UR4, 0xa, URZ ;  /* 0x0000000a04047899 */ /* 0x002fcc00080006ff */
[----:B0-----:R-:W-:-:S04]  /*0050*/  LOP3.LUT R7, R9, UR4, RZ, 0xfc, !PT ;  /* 0x0000000409077c12 */ /* 0x001fc8000f8efcff */
[----:B--2---:R-:W-:-:S13]  /*0060*/  ISETP.GE.AND P0, PT, R7, UR5, PT ;  /* 0x0000000507007c0c */ /* 0x004fda000bf06270 */
[----:B------:R-:W-:Y:S05]  /*0070*/  @P0 EXIT ;  /* 0x000000000000094d */ /* 0x000fea0003800000 */
[----:B------:R-:W0:Y:S01]  /*0080*/  LDC.64 R2, c[0x0][0x380] ;  /* 0x0000e000ff027b82 */ /* 0x000e220000000a00 */
[----:B------:R-:W1:Y:S01]  /*0090*/  LDCU.64 UR6, c[0x0][0x358] ;  /* 0x00006b00ff0677ac */ /* 0x000e620008000a00 */
[----:B------:R-:W-:-:S06]  /*00a0*/  ISETP.GT.U32.AND P0, PT, R9, 0x2, PT ;  /* 0x000000020900780c */ /* 0x000fcc0003f04070 */
[----:B------:R-:W2:Y:S01]  /*00b0*/  S2UR UR5, SR_CgaCtaId ;  /* 0x00000000000579c3 */ /* 0x000ea20000008800 */
[----:B------:R-:W-:-:S07]  /*00c0*/  UMOV UR4, 0x400 ;  /* 0x0000040000047882 */ /* 0x000fce0000000000 */
[----:B------:R-:W3:Y:S01]  /*00d0*/  LDC.64 R4, c[0x0][0x388] ;  /* 0x0000e200ff047b82 */ /* 0x000ee20000000a00 */
[----:B0-----:R-:W-:-:S05]  /*00e0*/  IMAD.WIDE R2, R7, 0x4, R2 ;  /* 0x0000000407027825 */ /* 0x001fca00078e0202 */
[----:B-1----:R-:W4:Y:S04]  /*00f0*/  LDG.E R0, desc[UR6][R2.64+0xc] ;  /* 0x00000c0602007981 */ /* 0x002f28000c1e1900 */
[----:B------:R-:W5:Y:S04]  /*0100*/  @!P0 LDG.E R6, desc[UR6][R2.64] ;  /* 0x0000000602068981 */ /* 0x000f68000c1e1900 */
[----:B------:R3:W5:Y:S01]  /*0110*/  @!P0 LDG.E R8, desc[UR6][R2.64+0x1000] ;  /* 0x0010000602088981 */ /* 0x000762000c1e1900 */
[----:B--2---:R-:W-:-:S06]  /*0120*/  ULEA UR4, UR5, UR4, 0x18 ;  /* 0x0000000405047291 */ /* 0x004fcc000f8ec0ff */
[----:B------:R-:W-:Y:S01]  /*0130*/  LEA R9, R9, UR4, 0x2 ;  /* 0x0000000409097c11 */ /* 0x000fe2000f8e10ff */
[----:B---3--:R-:W-:-:S04]  /*0140*/  IMAD.WIDE R2, R7, 0x4, R4 ;  /* 0x0000000407027825 */ /* 0x008fc800078e0204 */
[----:B----4-:R-:W-:Y:S04]  /*0150*/  STS [R9+0xc], R0 ;  /* 0x00000c0009007388 */ /* 0x010fe80000000800 */
[----:B-----5:R-:W-:Y:S04]  /*0160*/  @!P0 STS [R9], R6 ;  /* 0x0000000609008388 */ /* 0x020fe80000000800 */
[----:B------:R-:W-:Y:S01]  /*0170*/  @!P0 STS [R9+0x100c], R8 ;  /* 0x00100c0809008388 */ /* 0x000fe20000000800 */
[----:B------:R-:W-:Y:S06]  /*0180*/  BAR.SYNC.DEFER_BLOCKING 0x0 ;  /* 0x0000000000007b1d */ /* 0x000fec0000010000 */
[----:B------:R-:W0:Y:S02]  /*0190*/  LDS R10, [R9+0x18] ;  /* 0x00001800090a7984 */ /* 0x000e240000000800 */
[----:B0-----:R-:W-:-:S05]  /*01a0*/  IMAD R5, R10, 0x7, RZ ;  /* 0x000000070a057824 */ /* 0x001fca00078e02ff */
[----:B------:R-:W-:Y:S01]  /*01b0*/  STG.E desc[UR6][R2.64], R5 ;  /* 0x0000000502007986 */ /* 0x000fe2000c101906 */
[----:B------:R-:W-:Y:S05]  /*01c0*/  EXIT ;  /* 0x000000000000794d */ /* 0x000fea0003800000 */
.L_x_0:
[----:B------:R-:W-:-:S00]  /*01d0*/  BRA `(.L_x_0) ;  /* 0xfffffffc00fc7947 */ /* 0x000fc0000383ffff */
[----:B------:R-:W-:-:S00]  /*01e0*/  NOP ;  /* 0x0000000000007918 */ /* 0x000fc00000000000 */
        /* <DEDUP_REMOVED lines=9> */
.L_x_6:


//--------------------- .text._Z23multiplethreads_stencilPiS_i --------------------------
	.section	.text._Z23multiplethreads_stencilPiS_i,"ax",@progbits
	.align	128
        .global         _Z23multiplethreads_stencilPiS_i
        .type           _Z23multiplethreads_stencilPiS_i,@function
        .size           _Z23multiplethreads_stencilPiS_i,(.L_x_7 - _Z23multiplethreads_stencilPiS_i)
        .other          _Z23multiplethreads_stencilPiS_i,@"STO_CUDA_ENTRY STV_DEFAULT"
_Z23multiplethreads_stencilPiS_i:
.text._Z23multiplethreads_stencilPiS_i:
        /* <DEDUP_REMOVED lines=9> */
[----:B------:R-:W1:Y:S07]  /*0090*/  LDCU.64 UR4, c[0x0][0x358] ;  /* 0x00006b00ff0477ac */ /* 0x000e6e0008000a00 */
[----:B------:R-:W2:Y:S01]  /*00a0*/  LDC.64 R4, c[0x0][0x388] ;  /* 0x0000e200ff047b82 */ /* 0x000ea20000000a00 */
[----:B0-----:R-:W-:-:S05]  /*00b0*/  IMAD.WIDE R2, R7, 0x4, R2 ;  /* 0x0000000407027825 */ /* 0x001fca00078e0202 */
[----:B-1----:R-:W3:Y:S04]  /*00c0*/  LDG.E R0, desc[UR4][R2.64] ;  /* 0x0000000402007981 */ /* 0x002ee8000c1e1900 */
[----:B------:R-:W3:Y:S04]  /*00d0*/  LDG.E R9, desc[UR4][R2.64+0x4] ;  /* 0x0000040402097981 */ /* 0x000ee8000c1e1900 */
[----:B------:R-:W3:Y:S04]  /*00e0*/  LDG.E R6, desc[UR4][R2.64+0x8] ;  /* 0x0000080402067981 */ /* 0x000ee8000c1e1900 */
[----:B------:R-:W4:Y:S04]  /*00f0*/  LDG.E R11, desc[UR4][R2.64+0xc] ;  /* 0x00000c04020b7981 */ /* 0x000f28000c1e1900 */
[----:B------:R-:W4:Y:S04]  /*0100*/  LDG.E R8, desc[UR4][R2.64+0x10] ;  /* 0x0000100402087981 */ /* 0x000f28000c1e1900 */
[----:B------:R-:W5:Y:S04]  /*0110*/  LDG.E R13, desc[UR4][R2.64+0x14] ;  /* 0x00001404020d7981 */ /* 0x000f68000c1e1900 */
[----:B------:R-:W5:Y:S01]  /*0120*/  LDG.E R10, desc[UR4][R2.64+0x18] ;  /* 0x00001804020a7981 */ /* 0x000f62000c1e1900 */
[----:B--2---:R-:W-:Y:S01]  /*0130*/  IMAD.WIDE R4, R7, 0x4, R4 ;  /* 0x0000000407047825 */ /* 0x004fe200078e0204 */
[----:B---3--:R-:W-:-:S04]  /*0140*/  IADD3 R0, PT, PT, R6, R9, R0 ;  /* 0x0000000906007210 */ /* 0x008fc80007ffe000 */
[----:B----4-:R-:W-:-:S04]  /*0150*/  IADD3 R0, PT, PT, R8, R11, R0 ;  /* 0x0000000b08007210 */ /* 0x010fc80007ffe000 */
[----:B-----5:R-:W-:-:S05]  /*0160*/  IADD3 R13, PT, PT, R10, R13, R0 ;  /* 0x0000000d0a0d7210 */ /* 0x020fca0007ffe000 */
[----:B------:R-:W-:Y:S01]  /*0170*/  STG.E desc[UR4][R4.64], R13 ;  /* 0x0000000d04007986 */ /* 0x000fe2000c101904 */
[----:B------:R-:W-:Y:S05]  /*0180*/  EXIT ;  /* 0x000000000000794d */ /* 0x000fea0003800000 */
.L_x_1:
        /* <DEDUP_REMOVED lines=15> */
.L_x_7:


//--------------------- .text._Z20singlethread_stencilPiS_i --------------------------
	.section	.text._Z20singlethread_stencilPiS_i,"ax",@progbits
	.align	128
        .global         _Z20singlethread_stencilPiS_i
        .type           _Z20singlethread_stencilPiS_i,@function
        .size           _Z20singlethread_stencilPiS_i,(.L_x_8 - _Z20singlethread_stencilPiS_i)
        .other          _Z20singlethread_stencilPiS_i,@"STO_CUDA_ENTRY STV_DEFAULT"
_Z20singlethread_stencilPiS_i:
.text._Z20singlethread_stencilPiS_i:
[----:B------:R-:W-:Y:S01]  /*0000*/  LDC R1, c[0x0][0x37c] ;  /* 0x0000df00ff017b82 */ /* 0x000fe20000000800 */
[----:B------:R-:W0:Y:S07]  /*0010*/  S2R R0, SR_TID.X ;  /* 0x0000000000007919 */ /* 0x000e2e0000002100 */
[----:B------:R-:W1:Y:S02]  /*0020*/  LDC R6, c[0x0][0x390] ;  /* 0x0000e400ff067b82 */ /* 0x000e640000000800 */
[----:B-1----:R-:W-:-:S04]  /*0030*/  ISETP.GE.AND P0, PT, R6, 0x1, PT ;  /* 0x000000010600780c */ /* 0x002fc80003f06270 */
[----:B0-----:R-:W-:-:S13]  /*0040*/  ISETP.NE.OR P0, PT, R0, RZ, !P0 ;  /* 0x000000ff0000720c */ /* 0x001fda0004705670 */
[----:B------:R-:W-:Y:S05]  /*0050*/  @P0 EXIT ;  /* 0x000000000000094d */ /* 0x000fea0003800000 */
[C---:B------:R-:W-:Y:S01]  /*0060*/  ISETP.GE.U32.AND P1, PT, R6.reuse, 0x4, PT ;  /* 0x000000040600780c */ /* 0x040fe20003f26070 */
[----:B------:R-:W0:Y:S01]  /*0070*/  LDCU.64 UR8, c[0x0][0x358] ;  /* 0x00006b00ff0877ac */ /* 0x000e220008000a00 */
[----:B------:R-:W-:Y:S01]  /*0080*/  LOP3.LUT R10, R6, 0x3, RZ, 0xc0, !PT ;  /* 0x00000003060a7812 */ /* 0x000fe200078ec0ff */
[----:B------:R-:W-:-:S03]  /*0090*/  IMAD.MOV.U32 R0, RZ, RZ, RZ ;  /* 0x000000ffff007224 */ /* 0x000fc600078e00ff */
[----:B------:R-:W-:-:S07]  /*00a0*/  ISETP.NE.AND P0, PT, R10, RZ, PT ;  /* 0x000000ff0a00720c */ /* 0x000fce0003f05270 */
[----:B------:R-:W-:Y:S06]  /*00b0*/  @!P1 BRA `(.L_x_2) ;  /* 0x0000000400b89947 */ /* 0x000fec0003800000 */
[----:B------:R-:W1:Y:S01]  /*00c0*/  LDCU.128 UR4, c[0x0][0x380] ;  /* 0x00007000ff0477ac */ /* 0x000e620008000c00 */
[----:B------:R-:W-:-:S05]  /*00d0*/  LOP3.LUT R0, R6, 0x7ffffffc, RZ, 0xc0, !PT ;  /* 0x7ffffffc06007812 */ /* 0x000fca00078ec0ff */
[----:B------:R-:W-:Y:S01]  /*00e0*/  IMAD.MOV R7, RZ, RZ, -R0 ;  /* 0x000000ffff077224 */ /* 0x000fe200078e0a00 */
[----:B-1----:R-:W-:Y:S02]  /*00f0*/  UIADD3 UR6, UP0, UPT, UR6, 0x8, URZ ;  /* 0x0000000806067890 */ /* 0x002fe4000ff1e0ff */
[----:B------:R-:W-:Y:S02]  /*0100*/  UIADD3 UR4, UP1, UPT, UR4, 0x14, URZ ;  /* 0x0000001404047890 */ /* 0x000fe4000ff3e0ff */
[----:B------:R-:W-:Y:S02]  /*0110*/  UIADD3.X UR7, UPT, UPT, URZ, UR7, URZ, UP0, !UPT ;  /* 0x00000007ff077290 */ /* 0x000fe400087fe4ff */
[----:B------:R-:W-:Y:S01]  /*0120*/  UIADD3.X UR5, UPT, UPT, URZ, UR5, URZ, UP1, !UPT ;  /* 0x00000005ff057290 */ /* 0x000fe20008ffe4ff */
[----:B------:R-:W-:Y:S01]  /*0130*/  MOV R12, UR6 ;  /* 0x00000006000c7c02 */ /* 0x000fe20008000f00 */
[----:B------:R-:W-:Y:S02]  /*0140*/  IMAD.U32 R8, RZ, RZ, UR4 ;  /* 0x00000004ff087e24 */ /* 0x000fe4000f8e00ff */
[----:B------:R-:W-:-:S02]  /*0150*/  IMAD.U32 R11, RZ, RZ, UR7 ;  /* 0x00000007ff0b7e24 */ /* 0x000fc4000f8e00ff */
[----:B------:R-:W-:-:S07]  /*0160*/  MOV R9, UR5 ;  /* 0x0000000500097c02 */ /* 0x000fce0008000f00 */
.L_x_3:
[----:B-1----:R-:W-:Y:S01]  /*0170*/  IMAD.MOV.U32 R2, RZ, RZ, R12 ;  /* 0x000000ffff027224 */ /* 0x002fe200078e000c */
[----:B------:R-:W-:Y:S01]  /*0180*/  MOV R4, R8 ;  /* 0x0000000800047202 */ /* 0x000fe20000000f00 */
[----:B------:R-:W-:Y:S02]  /*0190*/  IMAD.MOV.U32 R3, RZ, RZ, R11 ;  /* 0x000000ffff037224 */ /* 0x000fe400078e000b */
[----:B------:R-:W-:-:S03]  /*01a0*/  IMAD.MOV.U32 R5, RZ, RZ, R9 ;  /* 0x000000ffff057224 */ /* 0x000fc600078e0009 */
[----:B0-----:R-:W2:Y:S04]  /*01b0*/  LDG.E R8, desc[UR8][R2.64+-0x8] ;  /* 0xfffff80802087981 */ /* 0x001ea8000c1e1900 */
[----:B------:R-:W2:Y:S02]  /*01c0*/  LDG.E R9, desc[UR8][R4.64+-0x14] ;  /* 0xffffec0804097981 */ /* 0x000ea4000c1e1900 */
[----:B--2---:R-:W-:-:S05]  /*01d0*/  IMAD.IADD R9, R8, 0x1, R9 ;  /* 0x0000000108097824 */ /* 0x004fca00078e0209 */
[----:B------:R0:W-:Y:S04]  /*01e0*/  STG.E desc[UR8][R2.64+-0x8], R9 ;  /* 0xfffff80902007986 */ /* 0x0001e8000c101908 */
[----:B------:R-:W2:Y:S02]  /*01f0*/  LDG.E R8, desc[UR8][R4.64+-0x10] ;  /* 0xfffff00804087981 */ /* 0x000ea4000c1e1900 */
[----:B--2---:R-:W-:-:S05]  /*0200*/  IADD3 R11, PT, PT, R9, R8, RZ ;  /* 0x00000008090b7210 */ /* 0x004fca0007ffe0ff */
[----:B------:R1:W-:Y:S04]  /*0210*/  STG.E desc[UR8][R2.64+-0x8], R11 ;  /* 0xfffff80b02007986 */ /* 0x0003e8000c101908 */
[----:B------:R-:W2:Y:S02]  /*0220*/  LDG.E R8, desc[UR8][R4.64+-0xc] ;  /* 0xfffff40804087981 */ /* 0x000ea4000c1e1900 */
[----:B--2---:R-:W-:-:S05]  /*0230*/  IMAD.IADD R13, R11, 0x1, R8 ;  /* 0x000000010b0d7824 */ /* 0x004fca00078e0208 */
[----:B------:R2:W-:Y:S04]  /*0240*/  STG.E desc[UR8][R2.64+-0x8], R13 ;  /* 0xfffff80d02007986 */ /* 0x0005e8000c101908 */
[----:B------:R-:W3:Y:S02]  /*0250*/  LDG.E R8, desc[UR8][R4.64+-0x8] ;  /* 0xfffff80804087981 */ /* 0x000ee4000c1e1900 */
[----:B---3--:R-:W-:-:S05]  /*0260*/  IMAD.IADD R15, R13, 0x1, R8 ;  /* 0x000000010d0f7824 */ /* 0x008fca00078e0208 */
[----:B------:R3:W-:Y:S04]  /*0270*/  STG.E desc[UR8][R2.64+-0x8], R15 ;  /* 0xfffff80f02007986 */ /* 0x0007e8000c101908 */
[----:B------:R-:W0:Y:S02]  /*0280*/  LDG.E R8, desc[UR8][R4.64+-0x4] ;  /* 0xfffffc0804087981 */ /* 0x000e24000c1e1900 */
[----:B0-----:R-:W-:-:S05]  /*0290*/  IADD3 R9, PT, PT, R15, R8, RZ ;  /* 0x000000080f097210 */ /* 0x001fca0007ffe0ff */
[----:B------:R0:W-:Y:S04]  /*02a0*/  STG.E desc[UR8][R2.64+-0x8], R9 ;  /* 0xfffff80902007986 */ /* 0x0001e8000c101908 */
[----:B------:R-:W1:Y:S02]  /*02b0*/  LDG.E R8, desc[UR8][R4.64] ;  /* 0x0000000804087981 */ /* 0x000e64000c1e1900 */
[----:B-1----:R-:W-:-:S05]  /*02c0*/  IMAD.IADD R11, R9, 0x1, R8 ;  /* 0x00000001090b7824 */ /* 0x002fca00078e0208 */
[----:B------:R1:W-:Y:S04]  /*02d0*/  STG.E desc[UR8][R2.64+-0x8], R11 ;  /* 0xfffff80b02007986 */ /* 0x0003e8000c101908 */
[----:B------:R-:W2:Y:S02]  /*02e0*/  LDG.E R8, desc[UR8][R4.64+0x4] ;  /* 0x0000040804087981 */ /* 0x000ea4000c1e1900 */
[----:B--2---:R-:W-:Y:S02]  /*02f0*/  IADD3 R13, PT, PT, R11, R8, RZ ;  /* 0x000000080b0d7210 */ /* 0x004fe40007ffe0ff */
[----:B------:R-:W2:Y:S04]  /*0300*/  LDG.E R8, desc[UR8][R2.64+-0x4] ;  /* 0xfffffc0802087981 */ /* 0x000ea8000c1e1900 */
[----:B------:R4:W-:Y:S04]  /*0310*/  STG.E desc[UR8][R2.64+-0x8], R13 ;  /* 0xfffff80d02007986 */ /* 0x0009e8000c101908 */
[----:B---3--:R-:W2:Y:S02]  /*0320*/  LDG.E R15, desc[UR8][R4.64+-0x10] ;  /* 0xfffff008040f7981 */ /* 0x008ea4000c1e1900 */
[----:B--2---:R-:W-:-:S05]  /*0330*/  IMAD.IADD R15, R8, 0x1, R15 ;  /* 0x00000001080f7824 */ /* 0x004fca00078e020f */
[----:B------:R2:W-:Y:S04]  /*0340*/  STG.E desc[UR8][R2.64+-0x4], R15 ;  /* 0xfffffc0f02007986 */ /* 0x0005e8000c101908 */
[----:B------:R-:W0:Y:S02]  /*0350*/  LDG.E R8, desc[UR8][R4.64+-0xc] ;  /* 0xfffff40804087981 */ /* 0x000e24000c1e1900 */
[----:B0-----:R-:W-:-:S05]  /*0360*/  IADD3 R9, PT, PT, R15, R8, RZ ;  /* 0x000000080f097210 */ /* 0x001fca0007ffe0ff */
[----:B------:R0:W-:Y:S04]  /*0370*/  STG.E desc[UR8][R2.64+-0x4], R9 ;  /* 0xfffffc0902007986 */ /* 0x0001e8000c101908 */
[----:B------:R-:W1:Y:S02]  /*0380*/  LDG.E R8, desc[UR8][R4.64+-0x8] ;  /* 0xfffff80804087981 */ /* 0x000e64000c1e1900 */
[----:B-1----:R-:W-:-:S05]  /*0390*/  IMAD.IADD R11, R9, 0x1, R8 ;  /* 0x00000001090b7824 */ /* 0x002fca00078e0208 */
[----:B------:R1:W-:Y:S04]  /*03a0*/  STG.E desc[UR8][R2.64+-0x4], R11 ;  /* 0xfffffc0b02007986 */ /* 0x0003e8000c101908 */
[----:B------:R-:W4:Y:S02]  /*03b0*/  LDG.E R8, desc[UR8][R4.64+-0x4] ;  /* 0xfffffc0804087981 */ /* 0x000f24000c1e1900 */
[----:B----4-:R-:W-:-:S05]  /*03c0*/  IADD3 R13, PT, PT, R11, R8, RZ ;  /* 0x000000080b0d7210 */ /* 0x010fca0007ffe0ff */
[----:B------:R3:W-:Y:S04]  /*03d0*/  STG.E desc[UR8][R2.64+-0x4], R13 ;  /* 0xfffffc0d02007986 */ /* 0x0007e8000c101908 */
[----:B------:R-:W2:Y:S02]  /*03e0*/  LDG.E R8, desc[UR8][R4.64] ;  /* 0x0000000804087981 */ /* 0x000ea4000c1e1900 */
[----:B--2---:R-:W-:-:S05]  /*03f0*/  IMAD.IADD R15, R13, 0x1, R8 ;  /* 0x000000010d0f7824 */ /* 0x004fca00078e0208 */
[----:B------:R2:W-:Y:S04]  /*0400*/  STG.E desc[UR8][R2.64+-0x4], R15 ;  /* 0xfffffc0f02007986 */ /* 0x0005e8000c101908 */
[----:B------:R-:W0:Y:S02]  /*0410*/  LDG.E R8, desc[UR8][R4.64+0x4] ;  /* 0x0000040804087981 */ /* 0x000e24000c1e1900 */
[----:B0-----:R-:W-:-:S05]  /*0420*/  IADD3 R9, PT, PT, R15, R8, RZ ;  /* 0x000000080f097210 */ /* 0x001fca0007ffe0ff */
[----:B------:R0:W-:Y:S04]  /*0430*/  STG.E desc[UR8][R2.64+-0x4], R9 ;  /* 0xfffffc0902007986 */ /* 0x0001e8000c101908 */
[----:B------:R-:W1:Y:S02]  /*0440*/  LDG.E R8, desc[UR8][R4.64+0x8] ;  /* 0x0000080804087981 */ /* 0x000e64000c1e1900 */
[----:B-1----:R-:W-:Y:S02]  /*0450*/  IMAD.IADD R11, R9, 0x1, R8 ;  /* 0x00000001090b7824 */ /* 0x002fe400078e0208 */
[----:B------:R-:W4:Y:S04]  /*0460*/  LDG.E R8, desc[UR8][R2.64] ;  /* 0x0000000802087981 */ /* 0x000f28000c1e1900 */
[----:B------:R1:W-:Y:S04]  /*0470*/  STG.E desc[UR8][R2.64+-0x4], R11 ;  /* 0xfffffc0b02007986 */ /* 0x0003e8000c101908 */
[----:B---3--:R-:W4:Y:S02]  /*0480*/  LDG.E R13, desc[UR8][R4.64+-0xc] ;  /* 0xfffff408040d7981 */ /* 0x008f24000c1e1900 */
        /* <DEDUP_REMOVED lines=11> */
[----:B------:R-:W3:Y:S02]  /*0540*/  LDG.E R8, desc[UR8][R4.64+0x4] ;  /* 0x0000040804087981 */ /* 0x000ee4000c1e1900 */
[----:B---3--:R-:W-:-:S05]  /*0550*/  IADD3 R13, PT, PT, R11, R8, RZ ;  /* 0x000000080b0d7210 */ /* 0x008fca0007ffe0ff */
[----:B------:R3:W-:Y:S04]  /*0560*/  STG.E desc[UR8][R2.64], R13 ;  /* 0x0000000d02007986 */ /* 0x0007e8000c101908 */
[----:B------:R-:W2:Y:S02]  /*0570*/  LDG.E R8, desc[UR8][R4.64+0x8] ;  /* 0x0000080804087981 */ /* 0x000ea4000c1e1900 */
[----:B--2---:R-:W-:-:S05]  /*0580*/  IMAD.IADD R15, R13, 0x1, R8 ;  /* 0x000000010d0f7824 */ /* 0x004fca00078e0208 */
[----:B------:R2:W-:Y:S04]  /*0590*/  STG.E desc[UR8][R2.64], R15 ;  /* 0x0000000f02007986 */ /* 0x0005e8000c101908 */
[----:B------:R-:W0:Y:S02]  /*05a0*/  LDG.E R8, desc[UR8][R4.64+0xc] ;  /* 0x00000c0804087981 */ /* 0x000e24000c1e1900 */
[----:B0-----:R-:W-:Y:S02]  /*05b0*/  IADD3 R9, PT, PT, R15, R8, RZ ;  /* 0x000000080f097210 */ /* 0x001fe40007ffe0ff */
[----:B------:R-:W4:Y:S04]  /*05c0*/  LDG.E R8, desc[UR8][R2.64+0x4] ;  /* 0x0000040802087981 */ /* 0x000f28000c1e1900 */
[----:B------:R0:W-:Y:S04]  /*05d0*/  STG.E desc[UR8][R2.64], R9 ;  /* 0x0000000902007986 */ /* 0x0001e8000c101908 */
[----:B-1----:R-:W4:Y:S02]  /*05e0*/  LDG.E R11, desc[UR8][R4.64+-0x8] ;  /* 0xfffff808040b7981 */ /* 0x002f24000c1e1900 */
[----:B----4-:R-:W-:-:S05]  /*05f0*/  IMAD.IADD R11, R8, 0x1, R11 ;  /* 0x00000001080b7824 */ /* 0x010fca00078e020b */
[----:B------:R1:W-:Y:S04]  /*0600*/  STG.E desc[UR8][R2.64+0x4], R11 ;  /* 0x0000040b02007986 */ /* 0x0003e8000c101908 */
[----:B------:R-:W3:Y:S02]  /*0610*/  LDG.E R8, desc[UR8][R4.64+-0x4] ;  /* 0xfffffc0804087981 */ /* 0x000ee4000c1e1900 */
[----:B---3--:R-:W-:-:S05]  /*0620*/  IADD3 R13, PT, PT, R11, R8, RZ ;  /* 0x000000080b0d7210 */ /* 0x008fca0007ffe0ff */
[----:B------:R3:W-:Y:S04]  /*0630*/  STG.E desc[UR8][R2.64+0x4], R13 ;  /* 0x0000040d02007986 */ /* 0x0007e8000c101908 */
[----:B------:R-:W2:Y:S02]  /*0640*/  LDG.E R8, desc[UR8][R4.64] ;  /* 0x0000000804087981 */ /* 0x000ea4000c1e1900 */
[----:B--2---:R-:W-:-:S05]  /*0650*/  IMAD.IADD R15, R13, 0x1, R8 ;  /* 0x000000010d0f7824 */ /* 0x004fca00078e0208 */
[----:B------:R-:W-:Y:S04]  /*0660*/  STG.E desc[UR8][R2.64+0x4], R15 ;  /* 0x0000040f02007986 */ /* 0x000fe8000c101908 */
[----:B------:R-:W0:Y:S02]  /*0670*/  LDG.E R8, desc[UR8][R4.64+0x4] ;  /* 0x0000040804087981 */ /* 0x000e24000c1e1900 */
[----:B0-----:R-:W-:-:S05]  /*0680*/  IADD3 R9, PT, PT, R15, R8, RZ ;  /* 0x000000080f097210 */ /* 0x001fca0007ffe0ff */
[----:B------:R-:W-:Y:S04]  /*0690*/  STG.E desc[UR8][R2.64+0x4], R9 ;  /* 0x0000040902007986 */ /* 0x000fe8000c101908 */
[----:B------:R-:W1:Y:S02]  /*06a0*/  LDG.E R8, desc[UR8][R4.64+0x8] ;  /* 0x0000080804087981 */ /* 0x000e64000c1e1900 */
[----:B-1----:R-:W-:-:S05]  /*06b0*/  IMAD.IADD R11, R9, 0x1, R8 ;  /* 0x00000001090b7824 */ /* 0x002fca00078e0208 */
[----:B------:R0:W-:Y:S04]  /*06c0*/  STG.E desc[UR8][R2.64+0x4], R11 ;  /* 0x0000040b02007986 */ /* 0x0001e8000c101908 */
[----:B------:R-:W3:Y:S01]  /*06d0*/  LDG.E R8, desc[UR8][R4.64+0xc] ;  /* 0x00000c0804087981 */ /* 0x000ee2000c1e1900 */
[----:B------:R-:W-:Y:S02]  /*06e0*/  IADD3 R7, PT, PT, R7, 0x4, RZ ;  /* 0x0000000407077810 */ /* 0x000fe40007ffe0ff */
[----:B---3--:R-:W-:-:S05]  /*06f0*/  IADD3 R13, PT, PT, R11, R8, RZ ;  /* 0x000000080b0d7210 */ /* 0x008fca0007ffe0ff */
[----:B------:R1:W-:Y:S04]  /*0700*/  STG.E desc[UR8][R2.64+0x4], R13 ;  /* 0x0000040d02007986 */ /* 0x0003e8000c101908 */
[----:B------:R-:W2:Y:S01]  /*0710*/  LDG.E R8, desc[UR8][R4.64+0x10] ;  /* 0x0000100804087981 */ /* 0x000ea2000c1e1900 */
[----:B------:R-:W-:Y:S02]  /*0720*/  ISETP.NE.AND P1, PT, R7, RZ, PT ;  /* 0x000000ff0700720c */ /* 0x000fe40003f25270 */
[----:B------:R-:W-:-:S04]  /*0730*/  IADD3 R12, P3, PT, R2, 0x10, RZ ;  /* 0x00000010020c7810 */ /* 0x000fc80007f7e0ff */
[----:B0-----:R-:W-:Y:S01]  /*0740*/  IADD3.X R11, PT, PT, RZ, R3, RZ, P3, !PT ;  /* 0x00000003ff0b7210 */ /* 0x001fe20001ffe4ff */
[----:B--2---:R-:W-:Y:S01]  /*0750*/  IMAD.IADD R15, R13, 0x1, R8 ;  /* 0x000000010d0f7824 */ /* 0x004fe200078e0208 */
[----:B------:R-:W-:-:S04]  /*0760*/  IADD3 R8, P2, PT, R4, 0x10, RZ ;  /* 0x0000001004087810 */ /* 0x000fc80007f5e0ff */
[----:B------:R1:W-:Y:S01]  /*0770*/  STG.E desc[UR8][R2.64+0x4], R15 ;  /* 0x0000040f02007986 */ /* 0x0003e2000c101908 */
[----:B------:R-:W-:Y:S01]  /*0780*/  IMAD.X R9, RZ, RZ, R5, P2 ;  /* 0x000000ffff097224 */ /* 0x000fe200010e0605 */
[----:B------:R-:W-:Y:S07]  /*0790*/  @P1 BRA `(.L_x_3) ;  /* 0xfffffff800741947 */ /* 0x000fee000383ffff */
.L_x_2:
[----:B0-----:R-:W-:Y:S05]  /*07a0*/  @!P0 EXIT ;  /* 0x000000000000894d */ /* 0x001fea0003800000 */
[----:B------:R-:W-:Y:S02]  /*07b0*/  ISETP.NE.AND P0, PT, R10, 0x1, PT ;  /* 0x000000010a00780c */ /* 0x000fe40003f05270 */
[----:B------:R-:W-:-:S04]  /*07c0*/  LOP3.LUT R6, R6, 0x1, RZ, 0xc0, !PT ;  /* 0x0000000106067812 */ /* 0x000fc800078ec0ff */
[----:B------:R-:W-:-:S07]  /*07d0*/  ISETP.NE.U32.AND P1, PT, R6, 0x1, PT ;  /* 0x000000010600780c */ /* 0x000fce0003f25070 */
[----:B------:R-:W-:Y:S06]  /*07e0*/  @!P0 BRA `(.L_x_4) ;  /* 0x0000000000c48947 */ /* 0x000fec0003800000 */
[----:B-1----:R-:W0:Y:S08]  /*07f0*/  LDC.64 R2, c[0x0][0x388] ;  /* 0x0000e200ff027b82 */ /* 0x002e300000000a00 */
[----:B------:R-:W1:Y:S01]  /*0800*/  LDC.64 R4, c[0x0][0x380] ;  /* 0x0000e000ff047b82 */ /* 0x000e620000000a00 */
[----:B0-----:R-:W-:-:S05]  /*0810*/  IMAD.WIDE.U32 R2, R0, 0x4, R2 ;  /* 0x0000000400027825 */ /* 0x001fca00078e0002 */
[----:B------:R-:W2:Y:S01]  /*0820*/  LDG.E R6, desc[UR8][R2.64] ;  /* 0x0000000802067981 */ /* 0x000ea2000c1e1900 */
[----:B-1----:R-:W-:-:S05]  /*0830*/  IMAD.WIDE.U32 R4, R0, 0x4, R4 ;  /* 0x0000000400047825 */ /* 0x002fca00078e0004 */
        /* <DEDUP_REMOVED lines=10> */
[----:B---3--:R-:W-:-:S05]  /*08e0*/  IADD3 R13, PT, PT, R11, R6, RZ ;  /* 0x000000060b0d7210 */ /* 0x008fca0007ffe0ff */
[----:B------:R3:W-:Y:S04]  /*08f0*/  STG.E desc[UR8][R2.64], R13 ;  /* 0x0000000d02007986 */ /* 0x0007e8000c101908 */
[----:B------:R-:W0:Y:S02]  /*0900*/  LDG.E R6, desc[UR8][R4.64+0x10] ;  /* 0x0000100804067981 */ /* 0x000e24000c1e1900 */
[----:B0-----:R-:W-:-:S05]  /*0910*/  IMAD.IADD R7, R13, 0x1, R6 ;  /* 0x000000010d077824 */ /* 0x001fca00078e0206 */
[----:B------:R0:W-:Y:S04]  /*0920*/  STG.E desc[UR8][R2.64], R7 ;  /* 0x0000000702007986 */ /* 0x0001e8000c101908 */
[----:B------:R-:W1:Y:S02]  /*0930*/  LDG.E R6, desc[UR8][R4.64+0x14] ;  /* 0x0000140804067981 */ /* 0x000e64000c1e1900 */
[----:B-1----:R-:W-:-:S05]  /*0940*/  IADD3 R9, PT, PT, R7, R6, RZ ;  /* 0x0000000607097210 */ /* 0x002fca0007ffe0ff */
[----:B------:R1:W-:Y:S04]  /*0950*/  STG.E desc[UR8][R2.64], R9 ;  /* 0x0000000902007986 */ /* 0x0003e8000c101908 */
[----:B------:R-:W2:Y:S02]  /*0960*/  LDG.E R6, desc[UR8][R4.64+0x18] ;  /* 0x0000180804067981 */ /* 0x000ea4000c1e1900 */
[----:B--2---:R-:W-:Y:S02]  /*0970*/  IMAD.IADD R11, R9, 0x1, R6 ;  /* 0x00000001090b7824 */ /* 0x004fe400078e0206 */
[----:B------:R-:W2:Y:S04]  /*0980*/  LDG.E R6, desc[UR8][R2.64+0x4] ;  /* 0x0000040802067981 */ /* 0x000ea8000c1e1900 */
[----:B------:R4:W-:Y:S04]  /*0990*/  STG.E desc[UR8][R2.64], R11 ;  /* 0x0000000b02007986 */ /* 0x0009e8000c101908 */
[----:B---3--:R-:W2:Y:S02]  /*09a0*/  LDG.E R13, desc[UR8][R4.64+0x4] ;  /* 0x00000408040d7981 */ /* 0x008ea4000c1e1900 */
[----:B--2---:R-:W-:-:S05]  /*09b0*/  IADD3 R13, PT, PT, R6, R13, RZ ;  /* 0x0000000d060d7210 */ /* 0x004fca0007ffe0ff */
[----:B------:R2:W-:Y:S04]  /*09c0*/  STG.E desc[UR8][R2.64+0x4], R13 ;  /* 0x0000040d02007986 */ /* 0x0005e8000c101908 */
[----:B------:R-:W0:Y:S02]  /*09d0*/  LDG.E R6, desc[UR8][R4.64+0x8] ;  /* 0x0000080804067981 */ /* 0x000e24000c1e1900 */
[----:B0-----:R-:W-:-:S05]  /*09e0*/  IMAD.IADD R7, R13, 0x1, R6 ;  /* 0x000000010d077824 */ /* 0x001fca00078e0206 */
[----:B------:R0:W-:Y:S04]  /*09f0*/  STG.E desc[UR8][R2.64+0x4], R7 ;  /* 0x0000040702007986 */ /* 0x0001e8000c101908 */
[----:B------:R-:W1:Y:S02]  /*0a00*/  LDG.E R6, desc[UR8][R4.64+0xc] ;  /* 0x00000c0804067981 */ /* 0x000e64000c1e1900 */
[----:B-1----:R-:W-:-:S05]  /*0a10*/  IADD3 R9, PT, PT, R7, R6, RZ ;  /* 0x0000000607097210 */ /* 0x002fca0007ffe0ff */
[----:B------:R1:W-:Y:S04]  /*0a20*/  STG.E desc[UR8][R2.64+0x4], R9 ;  /* 0x0000040902007986 */ /* 0x0003e8000c101908 */
[----:B------:R-:W4:Y:S02]  /*0a30*/  LDG.E R6, desc[UR8][R4.64+0x10] ;  /* 0x0000100804067981 */ /* 0x000f24000c1e1900 */
[----:B----4-:R-:W-:-:S05]  /*0a40*/  IMAD.IADD R11, R9, 0x1, R6 ;  /* 0x00000001090b7824 */ /* 0x010fca00078e0206 */
[----:B------:R3:W-:Y:S04]  /*0a50*/  STG.E desc[UR8][R2.64+0x4], R11 ;  /* 0x0000040b02007986 */ /* 0x0007e8000c101908 */
[----:B------:R-:W2:Y:S02]  /*0a60*/  LDG.E R6, desc[UR8][R4.64+0x14] ;  /* 0x0000140804067981 */ /* 0x000ea4000c1e1900 */
[----:B--2---:R-:W-:-:S05]  /*0a70*/  IADD3 R13, PT, PT, R11, R6, RZ ;  /* 0x000000060b0d7210 */ /* 0x004fca0007ffe0ff */
[----:B------:R3:W-:Y:S04]  /*0a80*/  STG.E desc[UR8][R2.64+0x4], R13 ;  /* 0x0000040d02007986 */ /* 0x0007e8000c101908 */
[----:B------:R-:W0:Y:S02]  /*0a90*/  LDG.E R6, desc[UR8][R4.64+0x18] ;  /* 0x0000180804067981 */ /* 0x000e24000c1e1900 */
[----:B0-----:R-:W-:-:S05]  /*0aa0*/  IMAD.IADD R7, R13, 0x1, R6 ;  /* 0x000000010d077824 */ /* 0x001fca00078e0206 */
[----:B------:R3:W-:Y:S04]  /*0ab0*/  STG.E desc[UR8][R2.64+0x4], R7 ;  /* 0x0000040702007986 */ /* 0x0007e8000c101908 */
[----:B------:R-:W1:Y:S01]  /*0ac0*/  LDG.E R6, desc[UR8][R4.64+0x1c] ;  /* 0x00001c0804067981 */ /* 0x000e62000c1e1900 */
[----:B------:R-:W-:Y:S01]  /*0ad0*/  VIADD R0, R0, 0x2 ;  /* 0x0000000200007836 */ /* 0x000fe20000000000 */
[----:B-1----:R-:W-:-:S05]  /*0ae0*/  IADD3 R9, PT, PT, R7, R6, RZ ;  /* 0x0000000607097210 */ /* 0x002fca0007ffe0ff */
[----:B------:R3:W-:Y:S02]  /*0af0*/  STG.E desc[UR8][R2.64+0x4], R9 ;  /* 0x0000040902007986 */ /* 0x0007e4000c101908 */
.L_x_4:
[----:B------:R-:W-:Y:S05]  /*0b00*/  @P1 EXIT ;  /* 0x000000000000194d */ /* 0x000fea0003800000 */
[----:B-1-3--:R-:W0:Y:S08]  /*0b10*/  LDC.64 R2, c[0x0][0x388] ;  /* 0x0000e200ff027b82 */ /* 0x00ae300000000a00 */
[----:B------:R-:W1:Y:S01]  /*0b20*/  LDC.64 R4, c[0x0][0x380] ;  /* 0x0000e000ff047b82 */ /* 0x000e620000000a00 */
[----:B0-----:R-:W-:-:S04]  /*0b30*/  IMAD.WIDE.U32 R2, R0, 0x4, R2 ;  /* 0x0000000400027825 */ /* 0x001fc800078e0002 */
[----:B-1----:R-:W-:Y:S02]  /*0b40*/  IMAD.WIDE R4, R0, 0x4, R4 ;  /* 0x0000000400047825 */ /* 0x002fe400078e0204 */
[----:B------:R-:W2:Y:S04]  /*0b50*/  LDG.E R0, desc[UR8][R2.64] ;  /* 0x0000000802007981 */ /* 0x000ea8000c1e1900 */
[----:B------:R-:W2:Y:S02]  /*0b60*/  LDG.E R7, desc[UR8][R4.64] ;  /* 0x0000000804077981 */ /* 0x000ea4000c1e1900 */
[----:B--2---:R-:W-:-:S05]  /*0b70*/  IADD3 R7, PT, PT, R0, R7, RZ ;  /* 0x0000000700077210 */ /* 0x004fca0007ffe0ff */
[----:B------:R0:W-:Y:S04]  /*0b80*/  STG.E desc[UR8][R2.64], R7 ;  /* 0x0000000702007986 */ /* 0x0001e8000c101908 */
[----:B------:R-:W2:Y:S02]  /*0b90*/  LDG.E R0, desc[UR8][R4.64+0x4] ;  /* 0x0000040804007981 */ /* 0x000ea4000c1e1900 */
[----:B--2---:R-:W-:-:S05]  /*0ba0*/  IMAD.IADD R9, R7, 0x1, R0 ;  /* 0x0000000107097824 */ /* 0x004fca00078e0200 */
[----:B------:R1:W-:Y:S04]  /*0bb0*/  STG.E desc[UR8][R2.64], R9 ;  /* 0x0000000902007986 */ /* 0x0003e8000c101908 */
[----:B------:R-:W2:Y:S02]  /*0bc0*/  LDG.E R0, desc[UR8][R4.64+0x8] ;  /* 0x0000080804007981 */ /* 0x000ea4000c1e1900 */
[----:B--2---:R-:W-:-:S05]  /*0bd0*/  IADD3 R11, PT, PT, R9, R0, RZ ;  /* 0x00000000090b7210 */ /* 0x004fca0007ffe0ff */
[----:B------:R2:W-:Y:S04]  /*0be0*/  STG.E desc[UR8][R2.64], R11 ;  /* 0x0000000b02007986 */ /* 0x0005e8000c101908 */
[----:B------:R-:W3:Y:S02]  /*0bf0*/  LDG.E R0, desc[UR8][R4.64+0xc] ;  /* 0x00000c0804007981 */ /* 0x000ee4000c1e1900 */
[----:B---3--:R-:W-:-:S05]  /*0c00*/  IMAD.IADD R13, R11, 0x1, R0 ;  /* 0x000000010b0d7824 */ /* 0x008fca00078e0200 */
[----:B------:R-:W-:Y:S04]  /*0c10*/  STG.E desc[UR8][R2.64], R13 ;  /* 0x0000000d02007986 */ /* 0x000fe8000c101908 */
[----:B------:R-:W0:Y:S02]  /*0c20*/  LDG.E R0, desc[UR8][R4.64+0x10] ;  /* 0x0000100804007981 */ /* 0x000e24000c1e1900 */
[----:B0-----:R-:W-:-:S05]  /*0c30*/  IADD3 R7, PT, PT, R13, R0, RZ ;  /* 0x000000000d077210 */ /* 0x001fca0007ffe0ff */
[----:B------:R-:W-:Y:S04]  /*0c40*/  STG.E desc[UR8][R2.64], R7 ;  /* 0x0000000702007986 */ /* 0x000fe8000c101908 */
[----:B------:R-:W1:Y:S02]  /*0c50*/  LDG.E R0, desc[UR8][R4.64+0x14] ;  /* 0x0000140804007981 */ /* 0x000e64000c1e1900 */
[----:B-1----:R-:W-:-:S05]  /*0c60*/  IMAD.IADD R9, R7, 0x1, R0 ;  /* 0x0000000107097824 */ /* 0x002fca00078e0200 */
[----:B------:R-:W-:Y:S04]  /*0c70*/  STG.E desc[UR8][R2.64], R9 ;  /* 0x0000000902007986 */ /* 0x000fe8000c101908 */
[----:B------:R-:W2:Y:S02]  /*0c80*/  LDG.E R0, desc[UR8][R4.64+0x18] ;  /* 0x0000180804007981 */ /* 0x000ea4000c1e1900 */
[----:B--2---:R-:W-:-:S05]  /*0c90*/  IADD3 R11, PT, PT, R9, R0, RZ ;  /* 0x00000000090b7210 */ /* 0x004fca0007ffe0ff */
[----:B------:R-:W-:Y:S01]  /*0ca0*/  STG.E desc[UR8][R2.64], R11 ;  /* 0x0000000b02007986 */ /* 0x000fe2000c101908 */
[----:B------:R-:W-:Y:S05]  /*0cb0*/  EXIT ;  /* 0x000000000000794d */ /* 0x000fea0003800000 */
.L_x_5:
        /* <DEDUP_REMOVED lines=12> */
.L_x_8:


//--------------------- .nv.shared._Z32multiplethreads_stencil_perblockPiS_i --------------------------
	.section	.nv.shared._Z32multiplethreads_stencil_perblockPiS_i,"aw",@nobits
	.sectionflags	@""
	.align	4
.nv.shared._Z32multiplethreads_stencil_perblockPiS_i:
	.zero		5144


//--------------------- .nv.shared.reserved.0     --------------------------
	.section	.nv.shared.reserved.0,"aw",@nobits
	.weak		__nv_reservedSMEM_offset_0_alias
	.size		__nv_reservedSMEM_offset_0_alias, 0, 64
	.other		__nv_reservedSMEM_offset_0_alias,@"STO_CUDA_RESERVED_SHARED STV_DEFAULT"
__nv_reservedSMEM_offset_0_alias:
	.zero		0
	.zero		64


//--------------------- .nv.constant0._Z32multiplethreads_stencil_perblockPiS_i --------------------------
	.section	.nv.constant0._Z32multiplethreads_stencil_perblockPiS_i,"a",@progbits
	.sectionflags	@""
	.align	4
.nv.constant0._Z32multiplethreads_stencil_perblockPiS_i:
	.zero		916


//--------------------- .nv.constant0._Z23multiplethreads_stencilPiS_i --------------------------
	.section	.nv.constant0._Z23multiplethreads_stencilPiS_i,"a",@progbits
	.sectionflags	@""
	.align	4
.nv.constant0._Z23multiplethreads_stencilPiS_i:
	.zero		916


//--------------------- .nv.constant0._Z20singlethread_stencilPiS_i --------------------------
	.section	.nv.constant0._Z20singlethread_stencilPiS_i,"a",@progbits
	.sectionflags	@""
	.align	4
.nv.constant0._Z20singlethread_stencilPiS_i:
	.zero		916


//--------------------- SYMBOLS --------------------------

	.type		.nv.reservedSmem.offset0,@object
	.size		.nv.reservedSmem.offset0,0x4
	.type		.nv.reservedSmem.cap,@object
	.size		.nv.reservedSmem.cap,0x4
